//
// Generated by NVIDIA NVVM Compiler
//
// Compiler Build ID: CL-36424714
// Cuda compilation tools, release 13.0, V13.0.88
// Based on NVVM 20.0.0
//

.version 9.0
.target sm_100
.address_size 64

	// .globl	_Z6squarePfS_

.visible .entry _Z6squarePfS_(
	.param .u64 .ptr .align 1 _Z6squarePfS__param_0,
	.param .u64 .ptr .align 1 _Z6squarePfS__param_1
)
{
	.reg .b32 	%r<2>;
	.reg .b32 	%f<3>;
	.reg .b64 	%rd<8>;

	ld.param.u64 	%rd1, [_Z6squarePfS__param_0];
	ld.param.u64 	%rd2, [_Z6squarePfS__param_1];
	cvta.to.global.u64 	%rd3, %rd1;
	cvta.to.global.u64 	%rd4, %rd2;
	mov.u32 	%r1, %tid.x;
	mul.wide.u32 	%rd5, %r1, 4;
	add.s64 	%rd6, %rd4, %rd5;
	ld.global.f32 	%f1, [%rd6];
	mul.f32 	%f2, %f1, %f1;
	add.s64 	%rd7, %rd3, %rd5;
	st.global.f32 	[%rd7], %f2;
	ret;

}


// ===== COMPILED SASS (sm_100) =====

	.target	sm_100

	.elftype	@"ET_EXEC"


//--------------------- .note.nv.tkinfo           --------------------------
	.section	.note.nv.tkinfo,"",@"SHT_NOTE"
	.sectionflags	@"SHF_NOTE_NV_TKINFO"
	.tkinfo
        /*0018*/ 	.word	0x00000002
        /*0030*/ 	.string	""
        /*0030*/ 	.string	"ptxas"
        /*0030*/ 	.string	"Cuda compilation tools, release 13.0, V13.0.88"
        /*0030*/ 	.string	"Build cuda_13.0.r13.0/compiler.36424714_0"
        /*0030*/ 	.string	"-arch sm_100 -m 64 "



//--------------------- .note.nv.cuinfo           --------------------------
	.section	.note.nv.cuinfo,"",@"SHT_NOTE"
	.sectionflags	@"SHF_NOTE_NV_CUINFO"
        /*0018*/ 	.short	0x0002
        /*001a*/ 	.short	0x0064
        /*001c*/ 	.short	0x0082
	.zero		2


//--------------------- .nv.info                  --------------------------
	.section	.nv.info,"",@"SHT_CUDA_INFO"
	.align	4


	//----- nvinfo : EIATTR_REGCOUNT
	.align		4
        /*0000*/ 	.byte	0x04, 0x2f
        /*0002*/ 	.short	(.L_1 - .L_0)
	.align		4
.L_0:
        /*0004*/ 	.word	index@(_Z6squarePfS_)
        /*0008*/ 	.word	0x0000000a


	//----- nvinfo : EIATTR_FRAME_SIZE
	.align		4
.L_1:
        /*000c*/ 	.byte	0x04, 0x11
        /*000e*/ 	.short	(.L_3 - .L_2)
	.align		4
.L_2:
        /*0010*/ 	.word	index@(_Z6squarePfS_)
        /*0014*/ 	.word	0x00000000


	//----- nvinfo : EIATTR_MIN_STACK_SIZE
	.align		4
.L_3:
        /*0018*/ 	.byte	0x04, 0x12
        /*001a*/ 	.short	(.L_5 - .L_4)
	.align		4
.L_4:
        /*001c*/ 	.word	index@(_Z6squarePfS_)
        /*0020*/ 	.word	0x00000000
.L_5:


//--------------------- .nv.compat                --------------------------
	.section	.nv.compat,"",@"SHT_CUDA_COMPAT_INFO"
	.align	4
        /*0000*/ 	.byte	0x02, 0x09, 0x00, 0x00, 0x02, 0x02, 0x01, 0x00, 0x02, 0x05, 0x05, 0x00, 0x03, 0x07, 0x01, 0x01
        /*0010*/ 	.byte	0x02, 0x03, 0x00, 0x00, 0x02, 0x06, 0x01, 0x00, 0x04, 0x0b, 0x08, 0x00, 0x09, 0x00, 0x00, 0x00
        /*0020*/ 	.byte	0x00, 0x00, 0x00, 0x00


//--------------------- .nv.info._Z6squarePfS_    --------------------------
	.section	.nv.info._Z6squarePfS_,"",@"SHT_CUDA_INFO"
	.sectionflags	@""
	.align	4


	//----- nvinfo : EIATTR_CUDA_API_VERSION
	.align		4
        /*0000*/ 	.byte	0x04, 0x37
        /*0002*/ 	.short	(.L_7 - .L_6)
.L_6:
        /*0004*/ 	.word	0x00000082


	//----- nvinfo : EIATTR_KPARAM_INFO
	.align		4
.L_7:
        /*0008*/ 	.byte	0x04, 0x17
        /*000a*/ 	.short	(.L_9 - .L_8)
.L_8:
        /*000c*/ 	.word	0x00000000
        /*0010*/ 	.short	0x0001
        /*0012*/ 	.short	0x0008
        /*0014*/ 	.byte	0x00, 0xf5, 0x21, 0x00


	//----- nvinfo : EIATTR_KPARAM_INFO
	.align		4
.L_9:
        /*0018*/ 	.byte	0x04, 0x17
        /*001a*/ 	.short	(.L_11 - .L_10)
.L_10:
        /*001c*/ 	.word	0x00000000
        /*0020*/ 	.short	0x0000
        /*0022*/ 	.short	0x0000
        /*0024*/ 	.byte	0x00, 0xf5, 0x21, 0x00


	//----- nvinfo : EIATTR_SPARSE_MMA_MASK
	.align		4
.L_11:
        /*0028*/ 	.byte	0x03, 0x50
        /*002a*/ 	.short	0x0000


	//----- nvinfo : EIATTR_MAXREG_COUNT
	.align		4
        /*002c*/ 	.byte	0x03, 0x1b
        /*002e*/ 	.short	0x00ff


	//----- nvinfo : EIATTR_MERCURY_ISA_VERSION
	.align		4
        /*0030*/ 	.byte	0x03, 0x5f
        /*0032*/ 	.short	0x0101


	//----- nvinfo : EIATTR_VRC_CTA_INIT_COUNT
	.align		4
        /*0034*/ 	.byte	0x02, 0x4a
	.zero		1
	.zero		1


	//----- nvinfo : EIATTR_EXIT_INSTR_OFFSETS
	.align		4
        /*0038*/ 	.byte	0x04, 0x1c
        /*003a*/ 	.short	(.L_13 - .L_12)


	//   ....[0]....
.L_12:
        /*003c*/ 	.word	0x000000a0


	//----- nvinfo : EIATTR_CBANK_PARAM_SIZE
	.align		4
.L_13:
        /*0040*/ 	.byte	0x03, 0x19
        /*0042*/ 	.short	0x0010


	//----- nvinfo : EIATTR_PARAM_CBANK
	.align		4
        /*0044*/ 	.byte	0x04, 0x0a
        /*0046*/ 	.short	(.L_15 - .L_14)
	.align		4
.L_14:
        /*0048*/ 	.word	index@(.nv.constant0._Z6squarePfS_)
        /*004c*/ 	.short	0x0380
        /*004e*/ 	.short	0x0010


	//----- nvinfo : EIATTR_SW_WAR
	.align		4
.L_15:
        /*0050*/ 	.byte	0x04, 0x36
        /*0052*/ 	.short	(.L_17 - .L_16)
.L_16:
        /*0054*/ 	.word	0x00000008
.L_17:


//--------------------- .nv.callgraph             --------------------------
	.section	.nv.callgraph,"",@"SHT_CUDA_CALLGRAPH"
	.align	4
	.sectionentsize	8
	.align		4
        /*0000*/ 	.word	0x00000000
	.align		4
        /*0004*/ 	.word	0xffffffff
	.align		4
        /*0008*/ 	.word	0x00000000
	.align		4
        /*000c*/ 	.word	0xfffffffe
	.align		4
        /*0010*/ 	.word	0x00000000
	.align		4
        /*0014*/ 	.word	0xfffffffd
	.align		4
        /*0018*/ 	.word	0x00000000
	.align		4
        /*001c*/ 	.word	0xfffffffc


//--------------------- .text._Z6squarePfS_       --------------------------
	.section	.text._Z6squarePfS_,"ax",@progbits
	.align	128
        .global         _Z6squarePfS_
        .type           _Z6squarePfS_,@function
        .size           _Z6squarePfS_,(.L_x_1 - _Z6squarePfS_)
        .other          _Z6squarePfS_,@"STO_CUDA_ENTRY STV_DEFAULT"
_Z6squarePfS_:
.text._Z6squarePfS_:
[----:B------:R-:W-:Y:S01]  /*0000*/  LDC R1, c[0x0][0x37c] ;  /* 0x0000df00ff017b82 */ /* 0x000fe20000000800 */
[----:B------:R-:W0:Y:S07]  /*0010*/  S2R R7, SR_TID.X ;  /* 0x0000000000077919 */ /* 0x000e2e0000002100 */
[----:B------:R-:W0:Y:S01]  /*0020*/  LDC.64 R2, c[0x0][0x388] ;  /* 0x0000e200ff027b82 */ /* 0x000e220000000a00 */
[----:B------:R-:W1:Y:S07]  /*0030*/  LDCU.64 UR4, c[0x0][0x358] ;  /* 0x00006b00ff0477ac */ /* 0x000e6e0008000a00 */
[----:B------:R-:W2:Y:S01]  /*0040*/  LDC.64 R4, c[0x0][0x380] ;  /* 0x0000e000ff047b82 */ /* 0x000ea20000000a00 */
[----:B0-----:R-:W-:-:S06]  /*0050*/  IMAD.WIDE.U32 R2, R7, 0x4, R2 ;  /* 0x0000000407027825 */ /* 0x001fcc00078e0002 */
[----:B-1----:R-:W3:Y:S01]  /*0060*/  LDG.E R2, desc[UR4][R2.64] ;  /* 0x0000000402027981 */ /* 0x002ee2000c1e1900 */
[----:B--2---:R-:W-:-:S04]  /*0070*/  IMAD.WIDE.U32 R4, R7, 0x4, R4 ;  /* 0x0000000407047825 */ /* 0x004fc800078e0004 */
[----:B---3--:R-:W-:-:S05]  /*0080*/  FMUL R7, R2, R2 ;  /* 0x0000000202077220 */ /* 0x008fca0000400000 */
[----:B------:R-:W-:Y:S01]  /*0090*/  STG.E desc[UR4][R4.64], R7 ;  /* 0x0000000704007986 */ /* 0x000fe2000c101904 */
[----:B------:R-:W-:Y:S05]  /*00a0*/  EXIT ;  /* 0x000000000000794d */ /* 0x000fea0003800000 */
.L_x_0:
[----:B------:R-:W-:-:S00]  /*00b0*/  BRA `(.L_x_0) ;  /* 0xfffffffc00fc7947 */ /* 0x000fc0000383ffff */
[----:B------:R-:W-:-:S00]  /*00c0*/  NOP ;  /* 0x0000000000007918 */ /* 0x000fc00000000000 */
        /* <DEDUP_REMOVED lines=11> */
.L_x_1:


//--------------------- .nv.shared.reserved.0     --------------------------
	.section	.nv.shared.reserved.0,"aw",@nobits
	.weak		__nv_reservedSMEM_offset_0_alias
	.size		__nv_reservedSMEM_offset_0_alias, 0, 64
	.other		__nv_reservedSMEM_offset_0_alias,@"STO_CUDA_RESERVED_SHARED STV_DEFAULT"
__nv_reservedSMEM_offset_0_alias:
	.zero		0
	.zero		64


//--------------------- .nv.constant0._Z6squarePfS_ --------------------------
	.section	.nv.constant0._Z6squarePfS_,"a",@progbits
	.sectionflags	@""
	.align	4
.nv.constant0._Z6squarePfS_:
	.zero		912


//--------------------- SYMBOLS --------------------------

	.type		.nv.reservedSmem.offset0,@object
	.size		.nv.reservedSmem.offset0,0x4
